//
// Generated by NVIDIA NVVM Compiler
//
// Compiler Build ID: CL-36424714
// Cuda compilation tools, release 13.0, V13.0.88
// Based on NVVM 20.0.0
//

.version 9.0
.target sm_100
.address_size 64

	// .globl	_Z10vector_addPKfS0_Pfi
.extern .func  (.param .b32 func_retval0) vprintf
(
	.param .b64 vprintf_param_0,
	.param .b64 vprintf_param_1
)
;
.global .align 1 .b8 $str[54] = {83, 97, 109, 112, 108, 101, 32, 116, 104, 114, 101, 97, 100, 32, 97, 116, 32, 40, 98, 108, 111, 99, 107, 73, 100, 120, 46, 120, 32, 61, 32, 37, 100, 44, 32, 116, 104, 114, 101, 97, 100, 73, 100, 120, 46, 120, 32, 61, 32, 37, 100, 41, 10};

.visible .entry _Z10vector_addPKfS0_Pfi(
	.param .u64 .ptr .align 1 _Z10vector_addPKfS0_Pfi_param_0,
	.param .u64 .ptr .align 1 _Z10vector_addPKfS0_Pfi_param_1,
	.param .u64 .ptr .align 1 _Z10vector_addPKfS0_Pfi_param_2,
	.param .u32 _Z10vector_addPKfS0_Pfi_param_3
)
{
	.local .align 8 .b8 	__local_depot0[8];
	.reg .b64 	%SP;
	.reg .b64 	%SPL;
	.reg .pred 	%p<5>;
	.reg .b32 	%r<10>;
	.reg .b32 	%f<4>;
	.reg .b64 	%rd<15>;

	mov.u64 	%SPL, __local_depot0;
	cvta.local.u64 	%SP, %SPL;
	ld.param.u64 	%rd1, [_Z10vector_addPKfS0_Pfi_param_0];
	ld.param.u64 	%rd2, [_Z10vector_addPKfS0_Pfi_param_1];
	ld.param.u64 	%rd3, [_Z10vector_addPKfS0_Pfi_param_2];
	ld.param.u32 	%r2, [_Z10vector_addPKfS0_Pfi_param_3];
	mov.u32 	%r3, %ctaid.x;
	mov.u32 	%r4, %ntid.x;
	mov.u32 	%r5, %tid.x;
	mad.lo.s32 	%r1, %r3, %r4, %r5;
	setp.ne.s32 	%p1, %r3, 1;
	setp.ne.s32 	%p2, %r5, 0;
	or.pred  	%p3, %p1, %p2;
	@%p3 bra 	$L__BB0_2;
	add.u64 	%rd4, %SP, 0;
	add.u64 	%rd5, %SPL, 0;
	mov.b32 	%r6, 0;
	mov.b32 	%r7, 1;
	st.local.v2.u32 	[%rd5], {%r7, %r6};
	mov.u64 	%rd6, $str;
	cvta.global.u64 	%rd7, %rd6;
	{ // callseq 0, 0
	.param .b64 param0;
	st.param.b64 	[param0], %rd7;
	.param .b64 param1;
	st.param.b64 	[param1], %rd4;
	.param .b32 retval0;
	call.uni (retval0), 
	vprintf, 
	(
	param0, 
	param1
	);
	ld.param.b32 	%r8, [retval0];
	} // callseq 0
$L__BB0_2:
	setp.ge.s32 	%p4, %r1, %r2;
	@%p4 bra 	$L__BB0_4;
	cvta.to.global.u64 	%rd8, %rd1;
	mul.wide.s32 	%rd9, %r1, 4;
	add.s64 	%rd10, %rd8, %rd9;
	ld.global.f32 	%f1, [%rd10];
	cvta.to.global.u64 	%rd11, %rd2;
	add.s64 	%rd12, %rd11, %rd9;
	ld.global.f32 	%f2, [%rd12];
	add.f32 	%f3, %f1, %f2;
	cvta.to.global.u64 	%rd13, %rd3;
	add.s64 	%rd14, %rd13, %rd9;
	st.global.f32 	[%rd14], %f3;
$L__BB0_4:
	ret;

}


// ===== COMPILED SASS (sm_100) =====

	.target	sm_100

	.elftype	@"ET_EXEC"


//--------------------- .note.nv.tkinfo           --------------------------
	.section	.note.nv.tkinfo,"",@"SHT_NOTE"
	.sectionflags	@"SHF_NOTE_NV_TKINFO"
	.tkinfo
        /*0018*/ 	.word	0x00000002
        /*0030*/ 	.string	""
        /*0030*/ 	.string	"ptxas"
        /*0030*/ 	.string	"Cuda compilation tools, release 13.0, V13.0.88"
        /*0030*/ 	.string	"Build cuda_13.0.r13.0/compiler.36424714_0"
        /*0030*/ 	.string	"-arch sm_100 -m 64 "



//--------------------- .note.nv.cuinfo           --------------------------
	.section	.note.nv.cuinfo,"",@"SHT_NOTE"
	.sectionflags	@"SHF_NOTE_NV_CUINFO"
        /*0018*/ 	.short	0x0002
        /*001a*/ 	.short	0x0064
        /*001c*/ 	.short	0x0082
	.zero		2


//--------------------- .nv.info                  --------------------------
	.section	.nv.info,"",@"SHT_CUDA_INFO"
	.align	4


	//----- nvinfo : EIATTR_REGCOUNT
	.align		4
        /*0000*/ 	.byte	0x04, 0x2f
        /*0002*/ 	.short	(.L_2 - .L_1)
	.align		4
.L_1:
        /*0004*/ 	.word	index@(_Z10vector_addPKfS0_Pfi)
        /*0008*/ 	.word	0x00000018


	//----- nvinfo : EIATTR_FRAME_SIZE
	.align		4
.L_2:
        /*000c*/ 	.byte	0x04, 0x11
        /*000e*/ 	.short	(.L_4 - .L_3)
	.align		4
.L_3:
        /*0010*/ 	.word	index@(_Z10vector_addPKfS0_Pfi)
        /*0014*/ 	.word	0x00000008


	//----- nvinfo : EIATTR_MIN_STACK_SIZE
	.align		4
.L_4:
        /*0018*/ 	.byte	0x04, 0x12
        /*001a*/ 	.short	(.L_6 - .L_5)
	.align		4
.L_5:
        /*001c*/ 	.word	index@(_Z10vector_addPKfS0_Pfi)
        /*0020*/ 	.word	0x00000008
.L_6:


//--------------------- .nv.compat                --------------------------
	.section	.nv.compat,"",@"SHT_CUDA_COMPAT_INFO"
	.align	4
        /*0000*/ 	.byte	0x02, 0x09, 0x00, 0x00, 0x02, 0x02, 0x01, 0x00, 0x02, 0x05, 0x05, 0x00, 0x03, 0x07, 0x01, 0x01
        /*0010*/ 	.byte	0x02, 0x03, 0x00, 0x00, 0x02, 0x06, 0x01, 0x00, 0x04, 0x0b, 0x08, 0x00, 0x09, 0x00, 0x00, 0x00
        /*0020*/ 	.byte	0x00, 0x00, 0x00, 0x00


//--------------------- .nv.info._Z10vector_addPKfS0_Pfi --------------------------
	.section	.nv.info._Z10vector_addPKfS0_Pfi,"",@"SHT_CUDA_INFO"
	.sectionflags	@""
	.align	4


	//----- nvinfo : EIATTR_CUDA_API_VERSION
	.align		4
        /*0000*/ 	.byte	0x04, 0x37
        /*0002*/ 	.short	(.L_8 - .L_7)
.L_7:
        /*0004*/ 	.word	0x00000082


	//----- nvinfo : EIATTR_KPARAM_INFO
	.align		4
.L_8:
        /*0008*/ 	.byte	0x04, 0x17
        /*000a*/ 	.short	(.L_10 - .L_9)
.L_9:
        /*000c*/ 	.word	0x00000000
        /*0010*/ 	.short	0x0003
        /*0012*/ 	.short	0x0018
        /*0014*/ 	.byte	0x00, 0xf0, 0x11, 0x00


	//----- nvinfo : EIATTR_KPARAM_INFO
	.align		4
.L_10:
        /*0018*/ 	.byte	0x04, 0x17
        /*001a*/ 	.short	(.L_12 - .L_11)
.L_11:
        /*001c*/ 	.word	0x00000000
        /*0020*/ 	.short	0x0002
        /*0022*/ 	.short	0x0010
        /*0024*/ 	.byte	0x00, 0xf5, 0x21, 0x00


	//----- nvinfo : EIATTR_KPARAM_INFO
	.align		4
.L_12:
        /*0028*/ 	.byte	0x04, 0x17
        /*002a*/ 	.short	(.L_14 - .L_13)
.L_13:
        /*002c*/ 	.word	0x00000000
        /*0030*/ 	.short	0x0001
        /*0032*/ 	.short	0x0008
        /*0034*/ 	.byte	0x00, 0xf5, 0x21, 0x00


	//----- nvinfo : EIATTR_KPARAM_INFO
	.align		4
.L_14:
        /*0038*/ 	.byte	0x04, 0x17
        /*003a*/ 	.short	(.L_16 - .L_15)
.L_15:
        /*003c*/ 	.word	0x00000000
        /*0040*/ 	.short	0x0000
        /*0042*/ 	.short	0x0000
        /*0044*/ 	.byte	0x00, 0xf5, 0x21, 0x00


	//----- nvinfo : EIATTR_SPARSE_MMA_MASK
	.align		4
.L_16:
        /*0048*/ 	.byte	0x03, 0x50
        /*004a*/ 	.short	0x0000


	//----- nvinfo : EIATTR_MAXREG_COUNT
	.align		4
        /*004c*/ 	.byte	0x03, 0x1b
        /*004e*/ 	.short	0x00ff


	//----- nvinfo : EIATTR_EXTERNS
	.align		4
        /*0050*/ 	.byte	0x04, 0x0f
        /*0052*/ 	.short	(.L_18 - .L_17)


	//   ....[0]....
	.align		4
.L_17:
        /*0054*/ 	.word	index@(vprintf)


	//----- nvinfo : EIATTR_MERCURY_ISA_VERSION
	.align		4
.L_18:
        /*0058*/ 	.byte	0x03, 0x5f
        /*005a*/ 	.short	0x0101


	//----- nvinfo : EIATTR_VRC_CTA_INIT_COUNT
	.align		4
        /*005c*/ 	.byte	0x02, 0x4a
	.zero		1
	.zero		1


	//----- nvinfo : EIATTR_SYSCALL_OFFSETS
	.align		4
        /*0060*/ 	.byte	0x04, 0x46
        /*0062*/ 	.short	(.L_20 - .L_19)


	//   ....[0]....
.L_19:
        /*0064*/ 	.word	0x00000170


	//----- nvinfo : EIATTR_EXIT_INSTR_OFFSETS
	.align		4
.L_20:
        /*0068*/ 	.byte	0x04, 0x1c
        /*006a*/ 	.short	(.L_22 - .L_21)


	//   ....[0]....
.L_21:
        /*006c*/ 	.word	0x000001b0


	//   ....[1]....
        /*0070*/ 	.word	0x00000270


	//----- nvinfo : EIATTR_CRS_STACK_SIZE
	.align		4
.L_22:
        /*0074*/ 	.byte	0x04, 0x1e
        /*0076*/ 	.short	(.L_24 - .L_23)
.L_23:
        /*0078*/ 	.word	0x00000000


	//----- nvinfo : EIATTR_CBANK_PARAM_SIZE
	.align		4
.L_24:
        /*007c*/ 	.byte	0x03, 0x19
        /*007e*/ 	.short	0x001c


	//----- nvinfo : EIATTR_PARAM_CBANK
	.align		4
        /*0080*/ 	.byte	0x04, 0x0a
        /*0082*/ 	.short	(.L_26 - .L_25)
	.align		4
.L_25:
        /*0084*/ 	.word	index@(.nv.constant0._Z10vector_addPKfS0_Pfi)
        /*0088*/ 	.short	0x0380
        /*008a*/ 	.short	0x001c


	//----- nvinfo : EIATTR_SW_WAR
	.align		4
.L_26:
        /*008c*/ 	.byte	0x04, 0x36
        /*008e*/ 	.short	(.L_28 - .L_27)
.L_27:
        /*0090*/ 	.word	0x00000008
.L_28:


//--------------------- .nv.callgraph             --------------------------
	.section	.nv.callgraph,"",@"SHT_CUDA_CALLGRAPH"
	.align	4
	.sectionentsize	8
	.align		4
        /*0000*/ 	.word	0x00000000
	.align		4
        /*0004*/ 	.word	0xffffffff
	.align		4
        /*0008*/ 	.word	index@(_Z10vector_addPKfS0_Pfi)
	.align		4
        /*000c*/ 	.word	index@(vprintf)
	.align		4
        /*0010*/ 	.word	0x00000000
	.align		4
        /*0014*/ 	.word	0xfffffffe
	.align		4
        /*0018*/ 	.word	0x00000000
	.align		4
        /*001c*/ 	.word	0xfffffffd
	.align		4
        /*0020*/ 	.word	0x00000000
	.align		4
        /*0024*/ 	.word	0xfffffffc


//--------------------- .nv.constant4             --------------------------
	.section	.nv.constant4,"a",@progbits
	.align	8
	.align		8
.nv.constant4:
        /*0000*/ 	.dword	vprintf
	.align		8
        /*0008*/ 	.dword	$str


//--------------------- .text._Z10vector_addPKfS0_Pfi --------------------------
	.section	.text._Z10vector_addPKfS0_Pfi,"ax",@progbits
	.align	128
        .global         _Z10vector_addPKfS0_Pfi
        .type           _Z10vector_addPKfS0_Pfi,@function
        .size           _Z10vector_addPKfS0_Pfi,(.L_x_3 - _Z10vector_addPKfS0_Pfi)
        .other          _Z10vector_addPKfS0_Pfi,@"STO_CUDA_ENTRY STV_DEFAULT"
_Z10vector_addPKfS0_Pfi:
.text._Z10vector_addPKfS0_Pfi:
[----:B------:R-:W0:Y:S01]  /*0000*/  LDC R1, c[0x0][0x37c] ;  /* 0x0000df00ff017b82 */ /* 0x000e220000000800 */
[----:B------:R-:W1:Y:S01]  /*0010*/  S2R R3, SR_TID.X ;  /* 0x0000000000037919 */ /* 0x000e620000002100 */
[----:B------:R-:W2:Y:S01]  /*0020*/  LDCU UR4, c[0x0][0x2f8] ;  /* 0x00005f00ff0477ac */ /* 0x000ea20008000800 */
[----:B0-----:R-:W-:Y:S01]  /*0030*/  VIADD R1, R1, 0xfffffff8 ;  /* 0xfffffff801017836 */ /* 0x001fe20000000000 */
[----:B------:R-:W-:Y:S01]  /*0040*/  BSSY.RECONVERGENT B6, `(.L_x_0) ;  /* 0x0000014000067945 */ /* 0x000fe20003800200 */
[----:B------:R-:W0:Y:S01]  /*0050*/  S2R R16, SR_CTAID.X ;  /* 0x0000000000107919 */ /* 0x000e220000002500 */
[----:B------:R-:W3:Y:S01]  /*0060*/  LDCU UR5, c[0x0][0x2fc] ;  /* 0x00005f80ff0577ac */ /* 0x000ee20008000800 */
[----:B------:R-:W4:Y:S01]  /*0070*/  LDCU UR6, c[0x0][0x360] ;  /* 0x00006c00ff0677ac */ /* 0x000f220008000800 */
[----:B--2---:R-:W-:-:S05]  /*0080*/  IADD3 R6, P1, PT, R1, UR4, RZ ;  /* 0x0000000401067c10 */ /* 0x004fca000ff3e0ff */
[----:B---3--:R-:W-:Y:S01]  /*0090*/  IMAD.X R7, RZ, RZ, UR5, P1 ;  /* 0x00000005ff077e24 */ /* 0x008fe200088e06ff */
[----:B-1----:R-:W-:-:S04]  /*00a0*/  ISETP.NE.AND P0, PT, R3, RZ, PT ;  /* 0x000000ff0300720c */ /* 0x002fc80003f05270 */
[C---:B0-----:R-:W-:Y:S01]  /*00b0*/  ISETP.NE.OR P0, PT, R16.reuse, 0x1, P0 ;  /* 0x000000011000780c */ /* 0x041fe20000705670 */
[----:B----4-:R-:W-:-:S12]  /*00c0*/  IMAD R16, R16, UR6, R3 ;  /* 0x0000000610107c24 */ /* 0x010fd8000f8e0203 */
[----:B------:R-:W-:Y:S05]  /*00d0*/  @P0 BRA `(.L_x_1) ;  /* 0x0000000000280947 */ /* 0x000fea0003800000 */
[----:B------:R-:W-:Y:S02]  /*00e0*/  HFMA2 R8, -RZ, RZ, 0, 5.9604644775390625e-08 ;  /* 0x00000001ff087431 */ /* 0x000fe400000001ff */
[----:B------:R-:W-:Y:S01]  /*00f0*/  IMAD.MOV.U32 R9, RZ, RZ, RZ ;  /* 0x000000ffff097224 */ /* 0x000fe200078e00ff */
[----:B------:R-:W-:Y:S01]  /*0100*/  MOV R0, 0x0 ;  /* 0x0000000000007802 */ /* 0x000fe20000000f00 */
[----:B------:R-:W0:Y:S03]  /*0110*/  LDCU.64 UR4, c[0x4][0x8] ;  /* 0x01000100ff0477ac */ /* 0x000e260008000a00 */
[----:B------:R1:W2:Y:S01]  /*0120*/  LDC.64 R2, c[0x4][R0] ;  /* 0x0100000000027b82 */ /* 0x0002a20000000a00 */
[----:B------:R1:W-:Y:S01]  /*0130*/  STL.64 [R1], R8 ;  /* 0x0000000801007387 */ /* 0x0003e20000100a00 */
[----:B0-----:R-:W-:Y:S02]  /*0140*/  MOV R4, UR4 ;  /* 0x0000000400047c02 */ /* 0x001fe40008000f00 */
[----:B-1----:R-:W-:-:S07]  /*0150*/  MOV R5, UR5 ;  /* 0x0000000500057c02 */ /* 0x002fce0008000f00 */
[----:B------:R-:W-:-:S07]  /*0160*/  LEPC R20, `(.L_x_1) ;  /* 0x000000001014794e */ /* 0x000fce0000000000 */
[----:B--2---:R-:W-:Y:S05]  /*0170*/  CALL.ABS.NOINC R2 ;  /* 0x0000000002007343 */ /* 0x004fea0003c00000 */
.L_x_1:
[----:B------:R-:W-:Y:S05]  /*0180*/  BSYNC.RECONVERGENT B6 ;  /* 0x0000000000067941 */ /* 0x000fea0003800200 */
.L_x_0:
[----:B------:R-:W0:Y:S02]  /*0190*/  LDCU UR4, c[0x0][0x398] ;  /* 0x00007300ff0477ac */ /* 0x000e240008000800 */
[----:B0-----:R-:W-:-:S13]  /*01a0*/  ISETP.GE.AND P0, PT, R16, UR4, PT ;  /* 0x0000000410007c0c */ /* 0x001fda000bf06270 */
[----:B------:R-:W-:Y:S05]  /*01b0*/  @P0 EXIT ;  /* 0x000000000000094d */ /* 0x000fea0003800000 */
[----:B------:R-:W0:Y:S01]  /*01c0*/  LDC.64 R2, c[0x0][0x380] ;  /* 0x0000e000ff027b82 */ /* 0x000e220000000a00 */
[----:B------:R-:W1:Y:S07]  /*01d0*/  LDCU.64 UR4, c[0x0][0x358] ;  /* 0x00006b00ff0477ac */ /* 0x000e6e0008000a00 */
[----:B------:R-:W2:Y:S08]  /*01e0*/  LDC.64 R4, c[0x0][0x388] ;  /* 0x0000e200ff047b82 */ /* 0x000eb00000000a00 */
[----:B------:R-:W3:Y:S01]  /*01f0*/  LDC.64 R6, c[0x0][0x390] ;  /* 0x0000e400ff067b82 */ /* 0x000ee20000000a00 */
[----:B0-----:R-:W-:-:S06]  /*0200*/  IMAD.WIDE R2, R16, 0x4, R2 ;  /* 0x0000000410027825 */ /* 0x001fcc00078e0202 */
[----:B-1----:R-:W4:Y:S01]  /*0210*/  LDG.E R2, desc[UR4][R2.64] ;  /* 0x0000000402027981 */ /* 0x002f22000c1e1900 */
[----:B--2---:R-:W-:-:S06]  /*0220*/  IMAD.WIDE R4, R16, 0x4, R4 ;  /* 0x0000000410047825 */ /* 0x004fcc00078e0204 */
[----:B------:R-:W4:Y:S01]  /*0230*/  LDG.E R5, desc[UR4][R4.64] ;  /* 0x0000000404057981 */ /* 0x000f22000c1e1900 */
[----:B---3--:R-:W-:-:S04]  /*0240*/  IMAD.WIDE R16, R16, 0x4, R6 ;  /* 0x0000000410107825 */ /* 0x008fc800078e0206 */
[----:B----4-:R-:W-:-:S05]  /*0250*/  FADD R7, R2, R5 ;  /* 0x0000000502077221 */ /* 0x010fca0000000000 */
[----:B------:R-:W-:Y:S01]  /*0260*/  STG.E desc[UR4][R16.64], R7 ;  /* 0x0000000710007986 */ /* 0x000fe2000c101904 */
[----:B------:R-:W-:Y:S05]  /*0270*/  EXIT ;  /* 0x000000000000794d */ /* 0x000fea0003800000 */
.L_x_2:
[----:B------:R-:W-:-:S00]  /*0280*/  BRA `(.L_x_2) ;  /* 0xfffffffc00fc7947 */ /* 0x000fc0000383ffff */
[----:B------:R-:W-:-:S00]  /*0290*/  NOP ;  /* 0x0000000000007918 */ /* 0x000fc00000000000 */
        /* <DEDUP_REMOVED lines=14> */
.L_x_3:


//--------------------- .nv.global.init           --------------------------
	.section	.nv.global.init,"aw",@progbits
.nv.global.init:
	.type		$str,@object
	.size		$str,(.L_0 - $str)
$str:
        /*0000*/ 	.byte	0x53, 0x61, 0x6d, 0x70, 0x6c, 0x65, 0x20, 0x74, 0x68, 0x72, 0x65, 0x61, 0x64, 0x20, 0x61, 0x74
        /*0010*/ 	.byte	0x20, 0x28, 0x62, 0x6c, 0x6f, 0x63, 0x6b, 0x49, 0x64, 0x78, 0x2e, 0x78, 0x20, 0x3d, 0x20, 0x25
        /*0020*/ 	.byte	0x64, 0x2c, 0x20, 0x74, 0x68, 0x72, 0x65, 0x61, 0x64, 0x49, 0x64, 0x78, 0x2e, 0x78, 0x20, 0x3d
        /*0030*/ 	.byte	0x20, 0x25, 0x64, 0x29, 0x0a, 0x00
.L_0:


//--------------------- .nv.shared.reserved.0     --------------------------
	.section	.nv.shared.reserved.0,"aw",@nobits
	.weak		__nv_reservedSMEM_offset_0_alias
	.size		__nv_reservedSMEM_offset_0_alias, 0, 64
	.other		__nv_reservedSMEM_offset_0_alias,@"STO_CUDA_RESERVED_SHARED STV_DEFAULT"
__nv_reservedSMEM_offset_0_alias:
	.zero		0
	.zero		64


//--------------------- .nv.constant0._Z10vector_addPKfS0_Pfi --------------------------
	.section	.nv.constant0._Z10vector_addPKfS0_Pfi,"a",@progbits
	.sectionflags	@""
	.align	4
.nv.constant0._Z10vector_addPKfS0_Pfi:
	.zero		924


//--------------------- SYMBOLS --------------------------

	.type		.nv.reservedSmem.offset0,@object
	.size		.nv.reservedSmem.offset0,0x4
	.type		vprintf,@function
